//
// Generated by NVIDIA NVVM Compiler
//
// Compiler Build ID: CL-36424714
// Cuda compilation tools, release 13.0, V13.0.88
// Based on NVVM 20.0.0
//

.version 9.0
.target sm_100
.address_size 64

	// .globl	_Z7multMatPiS_S_iii

.visible .entry _Z7multMatPiS_S_iii(
	.param .u64 .ptr .align 1 _Z7multMatPiS_S_iii_param_0,
	.param .u64 .ptr .align 1 _Z7multMatPiS_S_iii_param_1,
	.param .u64 .ptr .align 1 _Z7multMatPiS_S_iii_param_2,
	.param .u32 _Z7multMatPiS_S_iii_param_3,
	.param .u32 _Z7multMatPiS_S_iii_param_4,
	.param .u32 _Z7multMatPiS_S_iii_param_5
)
{
	.reg .pred 	%p<13>;
	.reg .b32 	%r<107>;
	.reg .b64 	%rd<67>;

	ld.param.u64 	%rd14, [_Z7multMatPiS_S_iii_param_0];
	ld.param.u64 	%rd15, [_Z7multMatPiS_S_iii_param_1];
	ld.param.u32 	%r29, [_Z7multMatPiS_S_iii_param_3];
	ld.param.u32 	%r30, [_Z7multMatPiS_S_iii_param_4];
	ld.param.u32 	%r31, [_Z7multMatPiS_S_iii_param_5];
	cvta.to.global.u64 	%rd1, %rd15;
	cvta.to.global.u64 	%rd2, %rd14;
	mov.u32 	%r32, %ctaid.y;
	mov.u32 	%r33, %ntid.y;
	mov.u32 	%r34, %tid.y;
	mad.lo.s32 	%r1, %r32, %r33, %r34;
	mov.u32 	%r35, %ctaid.x;
	mov.u32 	%r36, %ntid.x;
	mov.u32 	%r37, %tid.x;
	mad.lo.s32 	%r2, %r35, %r36, %r37;
	setp.ge.s32 	%p1, %r1, %r30;
	setp.ge.s32 	%p2, %r2, %r31;
	or.pred  	%p3, %p1, %p2;
	@%p3 bra 	$L__BB0_14;
	setp.lt.s32 	%p4, %r29, 1;
	mov.b32 	%r106, 0;
	@%p4 bra 	$L__BB0_13;
	mul.lo.s32 	%r3, %r29, %r1;
	and.b32  	%r4, %r29, 7;
	setp.lt.u32 	%p5, %r29, 8;
	mov.b32 	%r101, 0;
	mov.u32 	%r106, %r101;
	@%p5 bra 	$L__BB0_5;
	and.b32  	%r101, %r29, 2147483640;
	neg.s32 	%r95, %r101;
	mul.wide.u32 	%rd16, %r29, 4;
	add.s64 	%rd3, %rd1, %rd16;
	mul.wide.u32 	%rd17, %r29, 8;
	add.s64 	%rd4, %rd1, %rd17;
	mul.wide.u32 	%rd18, %r29, 12;
	add.s64 	%rd5, %rd1, %rd18;
	mul.wide.u32 	%rd19, %r29, 16;
	add.s64 	%rd6, %rd1, %rd19;
	mul.wide.u32 	%rd20, %r29, 20;
	add.s64 	%rd7, %rd1, %rd20;
	mul.wide.u32 	%rd21, %r29, 24;
	add.s64 	%rd8, %rd1, %rd21;
	mul.wide.u32 	%rd22, %r29, 28;
	add.s64 	%rd9, %rd1, %rd22;
	mul.wide.u32 	%rd23, %r3, 4;
	add.s64 	%rd24, %rd23, %rd2;
	add.s64 	%rd66, %rd24, 16;
	mov.b32 	%r106, 0;
	mov.u32 	%r94, %r2;
$L__BB0_4:
	.pragma "nounroll";
	mul.wide.s32 	%rd25, %r94, 4;
	add.s64 	%rd26, %rd3, %rd25;
	add.s64 	%rd27, %rd4, %rd25;
	add.s64 	%rd28, %rd5, %rd25;
	add.s64 	%rd29, %rd6, %rd25;
	add.s64 	%rd30, %rd7, %rd25;
	add.s64 	%rd31, %rd8, %rd25;
	add.s64 	%rd32, %rd9, %rd25;
	add.s64 	%rd33, %rd1, %rd25;
	ld.global.u32 	%r42, [%rd66+-16];
	ld.global.u32 	%r43, [%rd33];
	mad.lo.s32 	%r44, %r43, %r42, %r106;
	ld.global.u32 	%r45, [%rd66+-12];
	ld.global.u32 	%r46, [%rd26];
	mad.lo.s32 	%r47, %r46, %r45, %r44;
	ld.global.u32 	%r48, [%rd66+-8];
	ld.global.u32 	%r49, [%rd27];
	mad.lo.s32 	%r50, %r49, %r48, %r47;
	ld.global.u32 	%r51, [%rd66+-4];
	ld.global.u32 	%r52, [%rd28];
	mad.lo.s32 	%r53, %r52, %r51, %r50;
	ld.global.u32 	%r54, [%rd66];
	ld.global.u32 	%r55, [%rd29];
	mad.lo.s32 	%r56, %r55, %r54, %r53;
	ld.global.u32 	%r57, [%rd66+4];
	ld.global.u32 	%r58, [%rd30];
	mad.lo.s32 	%r59, %r58, %r57, %r56;
	ld.global.u32 	%r60, [%rd66+8];
	ld.global.u32 	%r61, [%rd31];
	mad.lo.s32 	%r62, %r61, %r60, %r59;
	ld.global.u32 	%r63, [%rd66+12];
	ld.global.u32 	%r64, [%rd32];
	mad.lo.s32 	%r106, %r64, %r63, %r62;
	add.s32 	%r95, %r95, 8;
	shl.b32 	%r65, %r29, 3;
	add.s32 	%r94, %r94, %r65;
	add.s64 	%rd66, %rd66, 32;
	setp.ne.s32 	%p6, %r95, 0;
	@%p6 bra 	$L__BB0_4;
$L__BB0_5:
	setp.eq.s32 	%p7, %r4, 0;
	@%p7 bra 	$L__BB0_13;
	and.b32  	%r16, %r29, 3;
	setp.lt.u32 	%p8, %r4, 4;
	@%p8 bra 	$L__BB0_8;
	add.s32 	%r67, %r101, %r3;
	mul.wide.u32 	%rd34, %r67, 4;
	add.s64 	%rd35, %rd2, %rd34;
	ld.global.u32 	%r68, [%rd35];
	mad.lo.s32 	%r69, %r101, %r29, %r2;
	mul.wide.s32 	%rd36, %r69, 4;
	add.s64 	%rd37, %rd1, %rd36;
	ld.global.u32 	%r70, [%rd37];
	mad.lo.s32 	%r71, %r70, %r68, %r106;
	cvt.u64.u32 	%rd38, %r3;
	cvt.u64.u32 	%rd39, %r101;
	add.s64 	%rd40, %rd39, %rd38;
	shl.b64 	%rd41, %rd40, 2;
	add.s64 	%rd42, %rd2, %rd41;
	ld.global.u32 	%r72, [%rd42+4];
	mul.wide.u32 	%rd43, %r29, 4;
	add.s64 	%rd44, %rd37, %rd43;
	ld.global.u32 	%r73, [%rd44];
	mad.lo.s32 	%r74, %r73, %r72, %r71;
	ld.global.u32 	%r75, [%rd42+8];
	add.s64 	%rd45, %rd44, %rd43;
	ld.global.u32 	%r76, [%rd45];
	mad.lo.s32 	%r77, %r76, %r75, %r74;
	ld.global.u32 	%r78, [%rd42+12];
	add.s64 	%rd46, %rd45, %rd43;
	ld.global.u32 	%r79, [%rd46];
	mad.lo.s32 	%r106, %r79, %r78, %r77;
	add.s32 	%r101, %r101, 4;
$L__BB0_8:
	setp.eq.s32 	%p9, %r16, 0;
	@%p9 bra 	$L__BB0_13;
	setp.eq.s32 	%p10, %r16, 1;
	@%p10 bra 	$L__BB0_11;
	add.s32 	%r81, %r101, %r3;
	mul.wide.u32 	%rd47, %r81, 4;
	add.s64 	%rd48, %rd2, %rd47;
	ld.global.u32 	%r82, [%rd48];
	mad.lo.s32 	%r83, %r101, %r29, %r2;
	mul.wide.s32 	%rd49, %r83, 4;
	add.s64 	%rd50, %rd1, %rd49;
	ld.global.u32 	%r84, [%rd50];
	mad.lo.s32 	%r85, %r84, %r82, %r106;
	cvt.u64.u32 	%rd51, %r3;
	cvt.u64.u32 	%rd52, %r101;
	add.s64 	%rd53, %rd52, %rd51;
	shl.b64 	%rd54, %rd53, 2;
	add.s64 	%rd55, %rd2, %rd54;
	ld.global.u32 	%r86, [%rd55+4];
	mul.wide.u32 	%rd56, %r29, 4;
	add.s64 	%rd57, %rd50, %rd56;
	ld.global.u32 	%r87, [%rd57];
	mad.lo.s32 	%r106, %r87, %r86, %r85;
	add.s32 	%r101, %r101, 2;
$L__BB0_11:
	and.b32  	%r88, %r29, 1;
	setp.eq.b32 	%p11, %r88, 1;
	not.pred 	%p12, %p11;
	@%p12 bra 	$L__BB0_13;
	add.s32 	%r89, %r101, %r3;
	mul.wide.u32 	%rd58, %r89, 4;
	add.s64 	%rd59, %rd2, %rd58;
	ld.global.u32 	%r90, [%rd59];
	mad.lo.s32 	%r91, %r101, %r29, %r2;
	mul.wide.s32 	%rd60, %r91, 4;
	add.s64 	%rd61, %rd1, %rd60;
	ld.global.u32 	%r92, [%rd61];
	mad.lo.s32 	%r106, %r92, %r90, %r106;
$L__BB0_13:
	ld.param.u64 	%rd65, [_Z7multMatPiS_S_iii_param_2];
	mad.lo.s32 	%r93, %r29, %r1, %r2;
	cvta.to.global.u64 	%rd62, %rd65;
	mul.wide.s32 	%rd63, %r93, 4;
	add.s64 	%rd64, %rd62, %rd63;
	st.global.u32 	[%rd64], %r106;
$L__BB0_14:
	ret;

}


// ===== COMPILED SASS (sm_100) =====

	.target	sm_100

	.elftype	@"ET_EXEC"


//--------------------- .note.nv.tkinfo           --------------------------
	.section	.note.nv.tkinfo,"",@"SHT_NOTE"
	.sectionflags	@"SHF_NOTE_NV_TKINFO"
	.tkinfo
        /*0018*/ 	.word	0x00000002
        /*0030*/ 	.string	""
        /*0030*/ 	.string	"ptxas"
        /*0030*/ 	.string	"Cuda compilation tools, release 13.0, V13.0.88"
        /*0030*/ 	.string	"Build cuda_13.0.r13.0/compiler.36424714_0"
        /*0030*/ 	.string	"-arch sm_100 -m 64 "



//--------------------- .note.nv.cuinfo           --------------------------
	.section	.note.nv.cuinfo,"",@"SHT_NOTE"
	.sectionflags	@"SHF_NOTE_NV_CUINFO"
        /*0018*/ 	.short	0x0002
        /*001a*/ 	.short	0x0064
        /*001c*/ 	.short	0x0082
	.zero		2


//--------------------- .nv.info                  --------------------------
	.section	.nv.info,"",@"SHT_CUDA_INFO"
	.align	4


	//----- nvinfo : EIATTR_REGCOUNT
	.align		4
        /*0000*/ 	.byte	0x04, 0x2f
        /*0002*/ 	.short	(.L_1 - .L_0)
	.align		4
.L_0:
        /*0004*/ 	.word	index@(_Z7multMatPiS_S_iii)
        /*0008*/ 	.word	0x0000001e


	//----- nvinfo : EIATTR_FRAME_SIZE
	.align		4
.L_1:
        /*000c*/ 	.byte	0x04, 0x11
        /*000e*/ 	.short	(.L_3 - .L_2)
	.align		4
.L_2:
        /*0010*/ 	.word	index@(_Z7multMatPiS_S_iii)
        /*0014*/ 	.word	0x00000000


	//----- nvinfo : EIATTR_MIN_STACK_SIZE
	.align		4
.L_3:
        /*0018*/ 	.byte	0x04, 0x12
        /*001a*/ 	.short	(.L_5 - .L_4)
	.align		4
.L_4:
        /*001c*/ 	.word	index@(_Z7multMatPiS_S_iii)
        /*0020*/ 	.word	0x00000000
.L_5:


//--------------------- .nv.compat                --------------------------
	.section	.nv.compat,"",@"SHT_CUDA_COMPAT_INFO"
	.align	4
        /*0000*/ 	.byte	0x02, 0x09, 0x00, 0x00, 0x02, 0x02, 0x01, 0x00, 0x02, 0x05, 0x05, 0x00, 0x03, 0x07, 0x01, 0x01
        /*0010*/ 	.byte	0x02, 0x03, 0x00, 0x00, 0x02, 0x06, 0x01, 0x00, 0x04, 0x0b, 0x08, 0x00, 0x09, 0x00, 0x00, 0x00
        /*0020*/ 	.byte	0x00, 0x00, 0x00, 0x00


//--------------------- .nv.info._Z7multMatPiS_S_iii --------------------------
	.section	.nv.info._Z7multMatPiS_S_iii,"",@"SHT_CUDA_INFO"
	.sectionflags	@""
	.align	4


	//----- nvinfo : EIATTR_CUDA_API_VERSION
	.align		4
        /*0000*/ 	.byte	0x04, 0x37
        /*0002*/ 	.short	(.L_7 - .L_6)
.L_6:
        /*0004*/ 	.word	0x00000082


	//----- nvinfo : EIATTR_KPARAM_INFO
	.align		4
.L_7:
        /*0008*/ 	.byte	0x04, 0x17
        /*000a*/ 	.short	(.L_9 - .L_8)
.L_8:
        /*000c*/ 	.word	0x00000000
        /*0010*/ 	.short	0x0005
        /*0012*/ 	.short	0x0020
        /*0014*/ 	.byte	0x00, 0xf0, 0x11, 0x00


	//----- nvinfo : EIATTR_KPARAM_INFO
	.align		4
.L_9:
        /*0018*/ 	.byte	0x04, 0x17
        /*001a*/ 	.short	(.L_11 - .L_10)
.L_10:
        /*001c*/ 	.word	0x00000000
        /*0020*/ 	.short	0x0004
        /*0022*/ 	.short	0x001c
        /*0024*/ 	.byte	0x00, 0xf0, 0x11, 0x00


	//----- nvinfo : EIATTR_KPARAM_INFO
	.align		4
.L_11:
        /*0028*/ 	.byte	0x04, 0x17
        /*002a*/ 	.short	(.L_13 - .L_12)
.L_12:
        /*002c*/ 	.word	0x00000000
        /*0030*/ 	.short	0x0003
        /*0032*/ 	.short	0x0018
        /*0034*/ 	.byte	0x00, 0xf0, 0x11, 0x00


	//----- nvinfo : EIATTR_KPARAM_INFO
	.align		4
.L_13:
        /*0038*/ 	.byte	0x04, 0x17
        /*003a*/ 	.short	(.L_15 - .L_14)
.L_14:
        /*003c*/ 	.word	0x00000000
        /*0040*/ 	.short	0x0002
        /*0042*/ 	.short	0x0010
        /*0044*/ 	.byte	0x00, 0xf5, 0x21, 0x00


	//----- nvinfo : EIATTR_KPARAM_INFO
	.align		4
.L_15:
        /*0048*/ 	.byte	0x04, 0x17
        /*004a*/ 	.short	(.L_17 - .L_16)
.L_16:
        /*004c*/ 	.word	0x00000000
        /*0050*/ 	.short	0x0001
        /*0052*/ 	.short	0x0008
        /*0054*/ 	.byte	0x00, 0xf5, 0x21, 0x00


	//----- nvinfo : EIATTR_KPARAM_INFO
	.align		4
.L_17:
        /*0058*/ 	.byte	0x04, 0x17
        /*005a*/ 	.short	(.L_19 - .L_18)
.L_18:
        /*005c*/ 	.word	0x00000000
        /*0060*/ 	.short	0x0000
        /*0062*/ 	.short	0x0000
        /*0064*/ 	.byte	0x00, 0xf5, 0x21, 0x00


	//----- nvinfo : EIATTR_SPARSE_MMA_MASK
	.align		4
.L_19:
        /*0068*/ 	.byte	0x03, 0x50
        /*006a*/ 	.short	0x0000


	//----- nvinfo : EIATTR_MAXREG_COUNT
	.align		4
        /*006c*/ 	.byte	0x03, 0x1b
        /*006e*/ 	.short	0x00ff


	//----- nvinfo : EIATTR_MERCURY_ISA_VERSION
	.align		4
        /*0070*/ 	.byte	0x03, 0x5f
        /*0072*/ 	.short	0x0101


	//----- nvinfo : EIATTR_VRC_CTA_INIT_COUNT
	.align		4
        /*0074*/ 	.byte	0x02, 0x4a
	.zero		1
	.zero		1


	//----- nvinfo : EIATTR_EXIT_INSTR_OFFSETS
	.align		4
        /*0078*/ 	.byte	0x04, 0x1c
        /*007a*/ 	.short	(.L_21 - .L_20)


	//   ....[0]....
.L_20:
        /*007c*/ 	.word	0x000000d0


	//   ....[1]....
        /*0080*/ 	.word	0x00000b00


	//----- nvinfo : EIATTR_CBANK_PARAM_SIZE
	.align		4
.L_21:
        /*0084*/ 	.byte	0x03, 0x19
        /*0086*/ 	.short	0x0024


	//----- nvinfo : EIATTR_PARAM_CBANK
	.align		4
        /*0088*/ 	.byte	0x04, 0x0a
        /*008a*/ 	.short	(.L_23 - .L_22)
	.align		4
.L_22:
        /*008c*/ 	.word	index@(.nv.constant0._Z7multMatPiS_S_iii)
        /*0090*/ 	.short	0x0380
        /*0092*/ 	.short	0x0024


	//----- nvinfo : EIATTR_SW_WAR
	.align		4
.L_23:
        /*0094*/ 	.byte	0x04, 0x36
        /*0096*/ 	.short	(.L_25 - .L_24)
.L_24:
        /*0098*/ 	.word	0x00000008
.L_25:


//--------------------- .nv.callgraph             --------------------------
	.section	.nv.callgraph,"",@"SHT_CUDA_CALLGRAPH"
	.align	4
	.sectionentsize	8
	.align		4
        /*0000*/ 	.word	0x00000000
	.align		4
        /*0004*/ 	.word	0xffffffff
	.align		4
        /*0008*/ 	.word	0x00000000
	.align		4
        /*000c*/ 	.word	0xfffffffe
	.align		4
        /*0010*/ 	.word	0x00000000
	.align		4
        /*0014*/ 	.word	0xfffffffd
	.align		4
        /*0018*/ 	.word	0x00000000
	.align		4
        /*001c*/ 	.word	0xfffffffc


//--------------------- .text._Z7multMatPiS_S_iii --------------------------
	.section	.text._Z7multMatPiS_S_iii,"ax",@progbits
	.align	128
        .global         _Z7multMatPiS_S_iii
        .type           _Z7multMatPiS_S_iii,@function
        .size           _Z7multMatPiS_S_iii,(.L_x_5 - _Z7multMatPiS_S_iii)
        .other          _Z7multMatPiS_S_iii,@"STO_CUDA_ENTRY STV_DEFAULT"
_Z7multMatPiS_S_iii:
.text._Z7multMatPiS_S_iii:
[----:B------:R-:W-:Y:S01]  /*0000*/  LDC R1, c[0x0][0x37c] ;  /* 0x0000df00ff017b82 */ /* 0x000fe20000000800 */
[----:B------:R-:W0:Y:S07]  /*0010*/  S2R R3, SR_TID.X ;  /* 0x0000000000037919 */ /* 0x000e2e0000002100 */
[----:B------:R-:W1:Y:S01]  /*0020*/  LDC R13, c[0x0][0x364] ;  /* 0x0000d900ff0d7b82 */ /* 0x000e620000000800 */
[----:B------:R-:W2:Y:S01]  /*0030*/  LDCU UR6, c[0x0][0x3a0] ;  /* 0x00007400ff0677ac */ /* 0x000ea20008000800 */
[----:B------:R-:W1:Y:S01]  /*0040*/  S2R R2, SR_TID.Y ;  /* 0x0000000000027919 */ /* 0x000e620000002200 */
[----:B------:R-:W3:Y:S05]  /*0050*/  LDCU UR7, c[0x0][0x39c] ;  /* 0x00007380ff0777ac */ /* 0x000eea0008000800 */
[----:B------:R-:W0:Y:S08]  /*0060*/  S2UR UR5, SR_CTAID.X ;  /* 0x00000000000579c3 */ /* 0x000e300000002500 */
[----:B------:R-:W0:Y:S08]  /*0070*/  LDC R0, c[0x0][0x360] ;  /* 0x0000d800ff007b82 */ /* 0x000e300000000800 */
[----:B------:R-:W1:Y:S01]  /*0080*/  S2UR UR4, SR_CTAID.Y ;  /* 0x00000000000479c3 */ /* 0x000e620000002600 */
[----:B0-----:R-:W-:-:S05]  /*0090*/  IMAD R0, R0, UR5, R3 ;  /* 0x0000000500007c24 */ /* 0x001fca000f8e0203 */
[----:B--2---:R-:W-:Y:S01]  /*00a0*/  ISETP.GE.AND P0, PT, R0, UR6, PT ;  /* 0x0000000600007c0c */ /* 0x004fe2000bf06270 */
[----:B-1----:R-:W-:-:S05]  /*00b0*/  IMAD R13, R13, UR4, R2 ;  /* 0x000000040d0d7c24 */ /* 0x002fca000f8e0202 */
[----:B---3--:R-:W-:-:S13]  /*00c0*/  ISETP.GE.OR P0, PT, R13, UR7, P0 ;  /* 0x000000070d007c0c */ /* 0x008fda0008706670 */
[----:B------:R-:W-:Y:S05]  /*00d0*/  @P0 EXIT ;  /* 0x000000000000094d */ /* 0x000fea0003800000 */
[----:B------:R-:W0:Y:S01]  /*00e0*/  LDCU UR18, c[0x0][0x398] ;  /* 0x00007300ff1277ac */ /* 0x000e220008000800 */
[----:B------:R-:W-:Y:S01]  /*00f0*/  HFMA2 R12, -RZ, RZ, 0, 0 ;  /* 0x00000000ff0c7431 */ /* 0x000fe200000001ff */
[----:B------:R-:W1:Y:S01]  /*0100*/  LDCU.64 UR16, c[0x0][0x358] ;  /* 0x00006b00ff1077ac */ /* 0x000e620008000a00 */
[----:B0-----:R-:W-:-:S09]  /*0110*/  UISETP.GE.AND UP0, UPT, UR18, 0x1, UPT ;  /* 0x000000011200788c */ /* 0x001fd2000bf06270 */
[----:B-1----:R-:W-:Y:S05]  /*0120*/  BRA.U !UP0, `(.L_x_0) ;  /* 0x0000000908647547 */ /* 0x002fea000b800000 */
[----:B------:R-:W-:Y:S02]  /*0130*/  UISETP.GE.U32.AND UP1, UPT, UR18, 0x8, UPT ;  /* 0x000000081200788c */ /* 0x000fe4000bf26070 */
[----:B------:R-:W-:Y:S01]  /*0140*/  IMAD R5, R13, UR18, RZ ;  /* 0x000000120d057c24 */ /* 0x000fe2000f8e02ff */
[----:B------:R-:W-:Y:S01]  /*0150*/  ULOP3.LUT UR19, UR18, 0x7, URZ, 0xc0, !UPT ;  /* 0x0000000712137892 */ /* 0x000fe2000f8ec0ff */
[----:B------:R-:W-:Y:S01]  /*0160*/  MOV R12, RZ ;  /* 0x000000ff000c7202 */ /* 0x000fe20000000f00 */
[----:B------:R-:W-:Y:S02]  /*0170*/  UMOV UR4, URZ ;  /* 0x000000ff00047c82 */ /* 0x000fe40008000000 */
[----:B------:R-:W-:Y:S02]  /*0180*/  UISETP.NE.AND UP0, UPT, UR19, URZ, UPT ;  /* 0x000000ff1300728c */ /* 0x000fe4000bf05270 */
[----:B------:R-:W-:Y:S09]  /*0190*/  BRA.U !UP1, `(.L_x_1) ;  /* 0x0000000509087547 */ /* 0x000ff2000b800000 */
[----:B------:R-:W0:Y:S01]  /*01a0*/  LDCU.128 UR20, c[0x0][0x380] ;  /* 0x00007000ff1477ac */ /* 0x000e220008000c00 */
[----:B------:R-:W-:Y:S02]  /*01b0*/  MOV R12, RZ ;  /* 0x000000ff000c7202 */ /* 0x000fe40000000f00 */
[----:B------:R-:W-:Y:S01]  /*01c0*/  MOV R14, R0 ;  /* 0x00000000000e7202 */ /* 0x000fe20000000f00 */
[----:B------:R-:W-:-:S04]  /*01d0*/  ULOP3.LUT UR4, UR18, 0x7ffffff8, URZ, 0xc0, !UPT ;  /* 0x7ffffff812047892 */ /* 0x000fc8000f8ec0ff */
[----:B------:R-:W-:Y:S01]  /*01e0*/  UIADD3 UR5, UPT, UPT, -UR4, URZ, URZ ;  /* 0x000000ff04057290 */ /* 0x000fe2000fffe1ff */
[----:B0-----:R-:W-:Y:S01]  /*01f0*/  MOV R2, UR20 ;  /* 0x0000001400027c02 */ /* 0x001fe20008000f00 */
[----:B------:R-:W-:Y:S01]  /*0200*/  UIMAD.WIDE.U32 UR6, UR18, 0xc, UR22 ;  /* 0x0000000c120678a5 */ /* 0x000fe2000f8e0016 */
[----:B------:R-:W-:Y:S01]  /*0210*/  MOV R3, UR21 ;  /* 0x0000001500037c02 */ /* 0x000fe20008000f00 */
[----:B------:R-:W-:Y:S02]  /*0220*/  UIMAD.WIDE.U32 UR8, UR18, 0x10, UR22 ;  /* 0x00000010120878a5 */ /* 0x000fe4000f8e0016 */
[----:B------:R-:W-:Y:S01]  /*0230*/  UIMAD.WIDE.U32 UR10, UR18, 0x14, UR22 ;  /* 0x00000014120a78a5 */ /* 0x000fe2000f8e0016 */
[----:B------:R-:W-:Y:S01]  /*0240*/  IMAD.WIDE.U32 R2, R5, 0x4, R2 ;  /* 0x0000000405027825 */ /* 0x000fe200078e0002 */
[----:B------:R-:W-:Y:S02]  /*0250*/  UIMAD.WIDE.U32 UR12, UR18, 0x18, UR22 ;  /* 0x00000018120c78a5 */ /* 0x000fe4000f8e0016 */
[----:B------:R-:W-:Y:S01]  /*0260*/  UIMAD.WIDE.U32 UR14, UR18, 0x1c, UR22 ;  /* 0x0000001c120e78a5 */ /* 0x000fe2000f8e0016 */
[----:B------:R-:W-:-:S04]  /*0270*/  IADD3 R2, P0, PT, R2, 0x10, RZ ;  /* 0x0000001002027810 */ /* 0x000fc80007f1e0ff */
[----:B------:R-:W-:-:S09]  /*0280*/  IADD3.X R3, PT, PT, RZ, R3, RZ, P0, !PT ;  /* 0x00000003ff037210 */ /* 0x000fd200007fe4ff */
.L_x_2:
[----:B------:R-:W-:Y:S01]  /*0290*/  HFMA2 R23, -RZ, RZ, 0, 2.384185791015625e-07 ;  /* 0x00000004ff177431 */ /* 0x000fe200000001ff */
[----:B------:R-:W-:Y:S01]  /*02a0*/  UIMAD.WIDE.U32 UR24, UR18, 0x4, UR22 ;  /* 0x00000004121878a5 */ /* 0x000fe2000f8e0016 */
[----:B------:R-:W2:Y:S01]  /*02b0*/  LDG.E R21, desc[UR16][R2.64+-0x10] ;  /* 0xfffff01002157981 */ /* 0x000ea2000c1e1900 */
[----:B------:R-:W-:Y:S01]  /*02c0*/  UIMAD.WIDE.U32 UR20, UR18, 0x8, UR22 ;  /* 0x00000008121478a5 */ /* 0x000fe2000f8e0016 */
[----:B------:R-:W-:Y:S01]  /*02d0*/  HFMA2 R5, -RZ, RZ, 0, 2.384185791015625e-07 ;  /* 0x00000004ff057431 */ /* 0x000fe200000001ff */
[----:B------:R-:W-:Y:S01]  /*02e0*/  MOV R11, 0x4 ;  /* 0x00000004000b7802 */ /* 0x000fe20000000f00 */
[----:B------:R-:W3:Y:S01]  /*02f0*/  LDG.E R19, desc[UR16][R2.64+-0xc] ;  /* 0xfffff41002137981 */ /* 0x000ee2000c1e1900 */
[----:B------:R-:W-:Y:S01]  /*0300*/  MOV R8, UR24 ;  /* 0x0000001800087c02 */ /* 0x000fe20008000f00 */
[----:B------:R-:W-:Y:S01]  /*0310*/  IMAD.U32 R9, RZ, RZ, UR25 ;  /* 0x00000019ff097e24 */ /* 0x000fe2000f8e00ff */
[----:B------:R-:W-:Y:S01]  /*0320*/  MOV R24, UR20 ;  /* 0x0000001400187c02 */ /* 0x000fe20008000f00 */
[C---:B------:R-:W-:Y:S01]  /*0330*/  IMAD.WIDE R22, R14.reuse, R23, UR22 ;  /* 0x000000160e167e25 */ /* 0x040fe2000f8e0217 */
[----:B------:R-:W-:Y:S01]  /*0340*/  MOV R25, UR21 ;  /* 0x0000001500197c02 */ /* 0x000fe20008000f00 */
[----:B------:R-:W4:Y:S02]  /*0350*/  LDG.E R17, desc[UR16][R2.64+-0x8] ;  /* 0xfffff81002117981 */ /* 0x000f24000c1e1900 */
[----:B------:R-:W-:-:S02]  /*0360*/  IMAD.WIDE R8, R14, 0x4, R8 ;  /* 0x000000040e087825 */ /* 0x000fc400078e0208 */
[----:B------:R-:W2:Y:S02]  /*0370*/  LDG.E R22, desc[UR16][R22.64] ;  /* 0x0000001016167981 */ /* 0x000ea4000c1e1900 */
[C---:B------:R-:W-:Y:S02]  /*0380*/  IMAD.WIDE R24, R14.reuse, 0x4, R24 ;  /* 0x000000040e187825 */ /* 0x040fe400078e0218 */
[----:B------:R0:W3:Y:S02]  /*0390*/  LDG.E R20, desc[UR16][R8.64] ;  /* 0x0000001008147981 */ /* 0x0000e4000c1e1900 */
[C---:B------:R-:W-:Y:S01]  /*03a0*/  IMAD.WIDE R10, R14.reuse, R11, UR6 ;  /* 0x000000060e0a7e25 */ /* 0x040fe2000f8e020b */
[----:B------:R-:W-:Y:S01]  /*03b0*/  MOV R7, 0x4 ;  /* 0x0000000400077802 */ /* 0x000fe20000000f00 */
[----:B------:R-:W4:Y:S02]  /*03c0*/  LDG.E R18, desc[UR16][R24.64] ;  /* 0x0000001018127981 */ /* 0x000f24000c1e1900 */
[----:B------:R-:W-:-:S02]  /*03d0*/  IMAD.WIDE R4, R14, R5, UR8 ;  /* 0x000000080e047e25 */ /* 0x000fc4000f8e0205 */
[----:B------:R1:W5:Y:S02]  /*03e0*/  LDG.E R16, desc[UR16][R10.64] ;  /* 0x000000100a107981 */ /* 0x000364000c1e1900 */
[----:B0-----:R-:W-:Y:S02]  /*03f0*/  HFMA2 R9, -RZ, RZ, 0, 2.384185791015625e-07 ;  /* 0x00000004ff097431 */ /* 0x001fe400000001ff */
[----:B------:R-:W5:Y:S01]  /*0400*/  LDG.E R15, desc[UR16][R2.64+-0x4] ;  /* 0xfffffc10020f7981 */ /* 0x000f62000c1e1900 */
[----:B------:R-:W-:-:S03]  /*0410*/  IMAD.WIDE R6, R14, R7, UR10 ;  /* 0x0000000a0e067e25 */ /* 0x000fc6000f8e0207 */
[----:B------:R0:W5:Y:S01]  /*0420*/  LDG.E R4, desc[UR16][R4.64] ;  /* 0x0000001004047981 */ /* 0x000162000c1e1900 */
[----:B------:R-:W-:-:S03]  /*0430*/  IMAD.MOV.U32 R27, RZ, RZ, 0x4 ;  /* 0x00000004ff1b7424 */ /* 0x000fc600078e00ff */
[----:B------:R-:W5:Y:S01]  /*0440*/  LDG.E R23, desc[UR16][R2.64] ;  /* 0x0000001002177981 */ /* 0x000f62000c1e1900 */
[----:B------:R-:W-:-:S03]  /*0450*/  IMAD.WIDE R8, R14, R9, UR12 ;  /* 0x0000000c0e087e25 */ /* 0x000fc6000f8e0209 */
[----:B------:R-:W5:Y:S01]  /*0460*/  LDG.E R7, desc[UR16][R6.64] ;  /* 0x0000001006077981 */ /* 0x000f62000c1e1900 */
[----:B-1----:R-:W-:-:S03]  /*0470*/  IMAD.WIDE R10, R14, R27, UR14 ;  /* 0x0000000e0e0a7e25 */ /* 0x002fc6000f8e021b */
[----:B------:R-:W5:Y:S04]  /*0480*/  LDG.E R24, desc[UR16][R2.64+0x4] ;  /* 0x0000041002187981 */ /* 0x000f68000c1e1900 */
[----:B------:R-:W5:Y:S04]  /*0490*/  LDG.E R8, desc[UR16][R8.64] ;  /* 0x0000001008087981 */ /* 0x000f68000c1e1900 */
[----:B------:R-:W5:Y:S04]  /*04a0*/  LDG.E R25, desc[UR16][R2.64+0x8] ;  /* 0x0000081002197981 */ /* 0x000f68000c1e1900 */
[----:B------:R-:W5:Y:S04]  /*04b0*/  LDG.E R10, desc[UR16][R10.64] ;  /* 0x000000100a0a7981 */ /* 0x000f68000c1e1900 */
[----:B------:R1:W5:Y:S01]  /*04c0*/  LDG.E R27, desc[UR16][R2.64+0xc] ;  /* 0x00000c10021b7981 */ /* 0x000362000c1e1900 */
[----:B------:R-:W-:-:S04]  /*04d0*/  UIADD3 UR5, UPT, UPT, UR5, 0x8, URZ ;  /* 0x0000000805057890 */ /* 0x000fc8000fffe0ff */
[----:B------:R-:W-:Y:S01]  /*04e0*/  UISETP.NE.AND UP1, UPT, UR5, URZ, UPT ;  /* 0x000000ff0500728c */ /* 0x000fe2000bf25270 */
[----:B0-----:R-:W-:Y:S02]  /*04f0*/  MOV R5, UR18 ;  /* 0x0000001200057c02 */ /* 0x001fe40008000f00 */
[----:B-1----:R-:W-:Y:S02]  /*0500*/  IADD3 R2, P0, PT, R2, 0x20, RZ ;  /* 0x0000002002027810 */ /* 0x002fe40007f1e0ff */
[----:B------:R-:W-:Y:S02]  /*0510*/  LEA R14, R5, R14, 0x3 ;  /* 0x0000000e050e7211 */ /* 0x000fe400078e18ff */
[----:B------:R-:W-:Y:S01]  /*0520*/  IADD3.X R3, PT, PT, RZ, R3, RZ, P0, !PT ;  /* 0x00000003ff037210 */ /* 0x000fe200007fe4ff */
[----:B--2---:R-:W-:-:S04]  /*0530*/  IMAD R21, R21, R22, R12 ;  /* 0x0000001615157224 */ /* 0x004fc800078e020c */
[----:B---3--:R-:W-:-:S04]  /*0540*/  IMAD R19, R19, R20, R21 ;  /* 0x0000001413137224 */ /* 0x008fc800078e0215 */
[----:B----4-:R-:W-:-:S04]  /*0550*/  IMAD R17, R17, R18, R19 ;  /* 0x0000001211117224 */ /* 0x010fc800078e0213 */
[----:B-----5:R-:W-:-:S04]  /*0560*/  IMAD R15, R15, R16, R17 ;  /* 0x000000100f0f7224 */ /* 0x020fc800078e0211 */
[----:B------:R-:W-:-:S04]  /*0570*/  IMAD R4, R23, R4, R15 ;  /* 0x0000000417047224 */ /* 0x000fc800078e020f */
[----:B------:R-:W-:-:S04]  /*0580*/  IMAD R4, R24, R7, R4 ;  /* 0x0000000718047224 */ /* 0x000fc800078e0204 */
[----:B------:R-:W-:-:S04]  /*0590*/  IMAD R4, R25, R8, R4 ;  /* 0x0000000819047224 */ /* 0x000fc800078e0204 */
[----:B------:R-:W-:Y:S01]  /*05a0*/  IMAD R12, R27, R10, R4 ;  /* 0x0000000a1b0c7224 */ /* 0x000fe200078e0204 */
[----:B------:R-:W-:Y:S06]  /*05b0*/  BRA.U UP1, `(.L_x_2) ;  /* 0xfffffffd01347547 */ /* 0x000fec000b83ffff */
.L_x_1:
[----:B------:R-:W-:Y:S05]  /*05c0*/  BRA.U !UP0, `(.L_x_0) ;  /* 0x00000005083c7547 */ /* 0x000fea000b800000 */
[----:B------:R-:W-:Y:S01]  /*05d0*/  UISETP.GE.U32.AND UP0, UPT, UR19, 0x4, UPT ;  /* 0x000000041300788c */ /* 0x000fe2000bf06070 */
[----:B------:R-:W-:Y:S01]  /*05e0*/  IMAD R2, R13, UR18, RZ ;  /* 0x000000120d027c24 */ /* 0x000fe2000f8e02ff */
[----:B------:R-:W-:-:S04]  /*05f0*/  ULOP3.LUT UR5, UR18, 0x3, URZ, 0xc0, !UPT ;  /* 0x0000000312057892 */ /* 0x000fc8000f8ec0ff */
[----:B------:R-:W-:-:S03]  /*0600*/  UISETP.NE.AND UP1, UPT, UR5, URZ, UPT ;  /* 0x000000ff0500728c */ /* 0x000fc6000bf25270 */
[----:B------:R-:W-:Y:S08]  /*0610*/  BRA.U !UP0, `(.L_x_3) ;  /* 0x00000001087c7547 */ /* 0x000ff0000b800000 */
[----:B------:R-:W0:Y:S01]  /*0620*/  LDC.64 R6, c[0x0][0x388] ;  /* 0x0000e200ff067b82 */ /* 0x000e220000000a00 */
[----:B------:R-:W1:Y:S01]  /*0630*/  LDCU.64 UR6, c[0x0][0x380] ;  /* 0x00007000ff0677ac */ /* 0x000e620008000a00 */
[----:B------:R-:W-:Y:S01]  /*0640*/  MOV R5, UR4 ;  /* 0x0000000400057c02 */ /* 0x000fe20008000f00 */
[----:B------:R-:W-:Y:S01]  /*0650*/  IMAD.U32 R15, RZ, RZ, UR18 ;  /* 0x00000012ff0f7e24 */ /* 0x000fe2000f8e00ff */
[C---:B------:R-:W-:Y:S02]  /*0660*/  IADD3 R3, PT, PT, R2.reuse, UR4, RZ ;  /* 0x0000000402037c10 */ /* 0x040fe4000fffe0ff */
[----:B------:R-:W-:Y:S01]  /*0670*/  MOV R11, UR18 ;  /* 0x00000012000b7c02 */ /* 0x000fe20008000f00 */
[----:B------:R-:W-:Y:S01]  /*0680*/  IMAD R5, R5, UR18, R0 ;  /* 0x0000001205057c24 */ /* 0x000fe2000f8e0200 */
[----:B------:R-:W2:Y:S01]  /*0690*/  LDC.64 R8, c[0x0][0x380] ;  /* 0x0000e000ff087b82 */ /* 0x000ea20000000a00 */
[----:B------:R-:W-:Y:S02]  /*06a0*/  IADD3 R14, P0, PT, R2, UR4, RZ ;  /* 0x00000004020e7c10 */ /* 0x000fe4000ff1e0ff */
[----:B------:R-:W-:Y:S01]  /*06b0*/  MOV R17, UR18 ;  /* 0x0000001200117c02 */ /* 0x000fe20008000f00 */
[----:B0-----:R-:W-:-:S04]  /*06c0*/  IMAD.WIDE R6, R5, 0x4, R6 ;  /* 0x0000000405067825 */ /* 0x001fc800078e0206 */
[----:B------:R-:W-:Y:S02]  /*06d0*/  IMAD.WIDE.U32 R10, R11, 0x4, R6 ;  /* 0x000000040b0a7825 */ /* 0x000fe400078e0006 */
[----:B------:R-:W3:Y:S02]  /*06e0*/  LDG.E R6, desc[UR16][R6.64] ;  /* 0x0000001006067981 */ /* 0x000ee4000c1e1900 */
[----:B--2---:R-:W-:Y:S01]  /*06f0*/  IMAD.WIDE.U32 R8, R3, 0x4, R8 ;  /* 0x0000000403087825 */ /* 0x004fe200078e0008 */
[----:B------:R-:W-:Y:S02]  /*0700*/  IADD3.X R3, PT, PT, RZ, RZ, RZ, P0, !PT ;  /* 0x000000ffff037210 */ /* 0x000fe400007fe4ff */
[----:B-1----:R-:W-:-:S03]  /*0710*/  LEA R4, P0, R14, UR6, 0x2 ;  /* 0x000000060e047c11 */ /* 0x002fc6000f8010ff */
[----:B------:R-:W3:Y:S01]  /*0720*/  LDG.E R9, desc[UR16][R8.64] ;  /* 0x0000001008097981 */ /* 0x000ee2000c1e1900 */
[----:B------:R-:W-:Y:S01]  /*0730*/  LEA.HI.X R5, R14, UR7, R3, 0x2, P0 ;  /* 0x000000070e057c11 */ /* 0x000fe200080f1403 */
[----:B------:R-:W-:Y:S02]  /*0740*/  IMAD.WIDE.U32 R14, R15, 0x4, R10 ;  /* 0x000000040f0e7825 */ /* 0x000fe400078e000a */
[----:B------:R-:W2:Y:S04]  /*0750*/  LDG.E R3, desc[UR16][R10.64] ;  /* 0x000000100a037981 */ /* 0x000ea8000c1e1900 */
[----:B------:R-:W2:Y:S01]  /*0760*/  LDG.E R18, desc[UR16][R4.64+0x4] ;  /* 0x0000041004127981 */ /* 0x000ea2000c1e1900 */
[----:B------:R-:W-:-:S03]  /*0770*/  IMAD.WIDE.U32 R16, R17, 0x4, R14 ;  /* 0x0000000411107825 */ /* 0x000fc600078e000e */
[----:B------:R-:W4:Y:S04]  /*0780*/  LDG.E R19, desc[UR16][R14.64] ;  /* 0x000000100e137981 */ /* 0x000f28000c1e1900 */
[----:B------:R-:W4:Y:S04]  /*0790*/  LDG.E R20, desc[UR16][R4.64+0x8] ;  /* 0x0000081004147981 */ /* 0x000f28000c1e1900 */
[----:B------:R-:W5:Y:S04]  /*07a0*/  LDG.E R22, desc[UR16][R4.64+0xc] ;  /* 0x00000c1004167981 */ /* 0x000f68000c1e1900 */
[----:B------:R-:W5:Y:S01]  /*07b0*/  LDG.E R16, desc[UR16][R16.64] ;  /* 0x0000001010107981 */ /* 0x000f62000c1e1900 */
[----:B------:R-:W-:Y:S01]  /*07c0*/  UIADD3 UR4, UPT, UPT, UR4, 0x4, URZ ;  /* 0x0000000404047890 */ /* 0x000fe2000fffe0ff */
[----:B---3--:R-:W-:-:S04]  /*07d0*/  IMAD R9, R9, R6, R12 ;  /* 0x0000000609097224 */ /* 0x008fc800078e020c */
[----:B--2---:R-:W-:-:S04]  /*07e0*/  IMAD R3, R18, R3, R9 ;  /* 0x0000000312037224 */ /* 0x004fc800078e0209 */
[----:B----4-:R-:W-:-:S04]  /*07f0*/  IMAD R3, R20, R19, R3 ;  /* 0x0000001314037224 */ /* 0x010fc800078e0203 */
[----:B-----5:R-:W-:-:S07]  /*0800*/  IMAD R12, R22, R16, R3 ;  /* 0x00000010160c7224 */ /* 0x020fce00078e0203 */
.L_x_3:
[----:B------:R-:W-:Y:S05]  /*0810*/  BRA.U !UP1, `(.L_x_0) ;  /* 0x0000000109a87547 */ /* 0x000fea000b800000 */
[----:B------:R-:W-:Y:S01]  /*0820*/  UISETP.NE.AND UP0, UPT, UR5, 0x1, UPT ;  /* 0x000000010500788c */ /* 0x000fe2000bf05270 */
[----:B------:R-:W-:Y:S01]  /*0830*/  MOV R9, UR4 ;  /* 0x0000000400097c02 */ /* 0x000fe20008000f00 */
[----:B------:R-:W-:Y:S02]  /*0840*/  ULOP3.LUT UR5, UR18, 0x1, URZ, 0xc0, !UPT ;  /* 0x0000000112057892 */ /* 0x000fe4000f8ec0ff */
[----:B------:R-:W-:Y:S02]  /*0850*/  MOV R17, UR18 ;  /* 0x0000001200117c02 */ /* 0x000fe40008000f00 */
[----:B------:R-:W-:Y:S01]  /*0860*/  UISETP.NE.U32.AND UP1, UPT, UR5, 0x1, UPT ;  /* 0x000000010500788c */ /* 0x000fe2000bf25070 */
[----:B------:R-:W-:-:S04]  /*0870*/  PLOP3.LUT P1, PT, PT, PT, UP0, 0x80, 0x8 ;  /* 0x000000000008781c */ /* 0x000fc80003f2f008 */
[----:B------:R-:W0:Y:S01]  /*0880*/  @UP0 LDCU.128 UR8, c[0x0][0x380] ;  /* 0x00007000ff0807ac */ /* 0x000e220008000c00 */
[----:B------:R-:W-:Y:S01]  /*0890*/  PLOP3.LUT P0, PT, PT, PT, UP1, 0x80, 0x8 ;  /* 0x000000000008781c */ /* 0x000fe20003f0f018 */
[----:B------:R-:W1:Y:S04]  /*08a0*/  @UP0 LDCU.64 UR6, c[0x0][0x380] ;  /* 0x00007000ff0607ac */ /* 0x000e680008000a00 */
[----:B------:R-:W2:Y:S03]  /*08b0*/  @!UP1 LDCU.128 UR12, c[0x0][0x380] ;  /* 0x00007000ff0c97ac */ /* 0x000ea60008000c00 */
[C---:B------:R-:W-:Y:S02]  /*08c0*/  @P1 IADD3 R3, PT, PT, R2.reuse, UR4, RZ ;  /* 0x0000000402031c10 */ /* 0x040fe4000fffe0ff */
[----:B------:R-:W-:Y:S01]  /*08d0*/  @P1 IADD3 R5, P2, PT, R2, UR4, RZ ;  /* 0x0000000402051c10 */ /* 0x000fe2000ff5e0ff */
[----:B------:R-:W-:-:S04]  /*08e0*/  @UP0 UIADD3 UR4, UPT, UPT, UR4, 0x2, URZ ;  /* 0x0000000204040890 */ /* 0x000fc8000fffe0ff */
[----:B------:R-:W-:Y:S01]  /*08f0*/  @P1 IMAD.X R8, RZ, RZ, RZ, P2 ;  /* 0x000000ffff081224 */ /* 0x000fe200010e06ff */
[----:B0-----:R-:W-:Y:S02]  /*0900*/  MOV R14, UR8 ;  /* 0x00000008000e7c02 */ /* 0x001fe40008000f00 */
[----:B------:R-:W-:Y:S02]  /*0910*/  MOV R15, UR9 ;  /* 0x00000009000f7c02 */ /* 0x000fe40008000f00 */
[----:B------:R-:W-:Y:S02]  /*0920*/  MOV R6, UR10 ;  /* 0x0000000a00067c02 */ /* 0x000fe40008000f00 */
[----:B------:R-:W-:Y:S01]  /*0930*/  MOV R7, UR11 ;  /* 0x0000000b00077c02 */ /* 0x000fe20008000f00 */
[----:B------:R-:W-:Y:S01]  /*0940*/  @P1 IMAD.WIDE.U32 R14, R3, 0x4, R14 ;  /* 0x00000004030e1825 */ /* 0x000fe200078e000e */
[----:B-1----:R-:W-:-:S03]  /*0950*/  @P1 LEA R4, P2, R5, UR6, 0x2 ;  /* 0x0000000605041c11 */ /* 0x002fc6000f8410ff */
[----:B------:R-:W-:Y:S01]  /*0960*/  @P1 IMAD R3, R9, UR18, R0 ;  /* 0x0000001209031c24 */ /* 0x000fe2000f8e0200 */
[----:B------:R-:W-:-:S03]  /*0970*/  MOV R21, UR4 ;  /* 0x0000000400157c02 */ /* 0x000fc60008000f00 */
[----:B------:R-:W-:Y:S01]  /*0980*/  @P1 IMAD.WIDE R6, R3, 0x4, R6 ;  /* 0x0000000403061825 */ /* 0x000fe200078e0206 */
[----:B------:R-:W-:Y:S01]  /*0990*/  @P1 LEA.HI.X R5, R5, UR7, R8, 0x2, P2 ;  /* 0x0000000705051c11 */ /* 0x000fe200090f1408 */
[----:B------:R-:W3:Y:S01]  /*09a0*/  @P1 LDG.E R3, desc[UR16][R14.64] ;  /* 0x000000100e031981 */ /* 0x000ee2000c1e1900 */
[----:B--2---:R-:W-:Y:S01]  /*09b0*/  MOV R8, UR12 ;  /* 0x0000000c00087c02 */ /* 0x004fe20008000f00 */
[----:B------:R-:W-:Y:S01]  /*09c0*/  @!P0 IMAD R21, R21, UR18, R0 ;  /* 0x0000001215158c24 */ /* 0x000fe2000f8e0200 */
[----:B------:R-:W-:Y:S01]  /*09d0*/  MOV R9, UR13 ;  /* 0x0000000d00097c02 */ /* 0x000fe20008000f00 */
[----:B------:R-:W-:Y:S01]  /*09e0*/  @P1 IMAD.WIDE.U32 R16, R17, 0x4, R6 ;  /* 0x0000000411101825 */ /* 0x000fe200078e0006 */
[----:B------:R-:W-:Y:S01]  /*09f0*/  @!P0 IADD3 R19, PT, PT, R2, UR4, RZ ;  /* 0x0000000402138c10 */ /* 0x000fe2000fffe0ff */
[----:B------:R-:W3:Y:S01]  /*0a00*/  @P1 LDG.E R6, desc[UR16][R6.64] ;  /* 0x0000001006061981 */ /* 0x000ee2000c1e1900 */
[----:B------:R-:W-:Y:S02]  /*0a10*/  MOV R10, UR14 ;  /* 0x0000000e000a7c02 */ /* 0x000fe40008000f00 */
[----:B------:R-:W-:Y:S01]  /*0a20*/  MOV R11, UR15 ;  /* 0x0000000f000b7c02 */ /* 0x000fe20008000f00 */
[----:B------:R-:W-:Y:S01]  /*0a30*/  @!P0 IMAD.WIDE.U32 R8, R19, 0x4, R8 ;  /* 0x0000000413088825 */ /* 0x000fe200078e0008 */
[----:B------:R-:W2:Y:S03]  /*0a40*/  @P1 LDG.E R16, desc[UR16][R16.64] ;  /* 0x0000001010101981 */ /* 0x000ea6000c1e1900 */
[----:B------:R-:W-:Y:S01]  /*0a50*/  @!P0 IMAD.WIDE R10, R21, 0x4, R10 ;  /* 0x00000004150a8825 */ /* 0x000fe200078e020a */
[----:B------:R-:W2:Y:S04]  /*0a60*/  @P1 LDG.E R4, desc[UR16][R4.64+0x4] ;  /* 0x0000041004041981 */ /* 0x000ea8000c1e1900 */
[----:B------:R-:W4:Y:S04]  /*0a70*/  @!P0 LDG.E R9, desc[UR16][R8.64] ;  /* 0x0000001008098981 */ /* 0x000f28000c1e1900 */
[----:B------:R-:W4:Y:S01]  /*0a80*/  @!P0 LDG.E R10, desc[UR16][R10.64] ;  /* 0x000000100a0a8981 */ /* 0x000f22000c1e1900 */
[----:B---3--:R-:W-:-:S04]  /*0a90*/  @P1 IMAD R3, R3, R6, R12 ;  /* 0x0000000603031224 */ /* 0x008fc800078e020c */
[----:B--2---:R-:W-:-:S04]  /*0aa0*/  @P1 IMAD R12, R4, R16, R3 ;  /* 0x00000010040c1224 */ /* 0x004fc800078e0203 */
[----:B----4-:R-:W-:-:S07]  /*0ab0*/  @!P0 IMAD R12, R9, R10, R12 ;  /* 0x0000000a090c8224 */ /* 0x010fce00078e020c */
.L_x_0:
[----:B------:R-:W0:Y:S01]  /*0ac0*/  LDC.64 R2, c[0x0][0x390] ;  /* 0x0000e400ff027b82 */ /* 0x000e220000000a00 */
[----:B------:R-:W-:-:S04]  /*0ad0*/  IMAD R13, R13, UR18, R0 ;  /* 0x000000120d0d7c24 */ /* 0x000fc8000f8e0200 */
[----:B0-----:R-:W-:-:S05]  /*0ae0*/  IMAD.WIDE R2, R13, 0x4, R2 ;  /* 0x000000040d027825 */ /* 0x001fca00078e0202 */
[----:B------:R-:W-:Y:S01]  /*0af0*/  STG.E desc[UR16][R2.64], R12 ;  /* 0x0000000c02007986 */ /* 0x000fe2000c101910 */
[----:B------:R-:W-:Y:S05]  /*0b00*/  EXIT ;  /* 0x000000000000794d */ /* 0x000fea0003800000 */
.L_x_4:
[----:B------:R-:W-:-:S00]  /*0b10*/  BRA `(.L_x_4) ;  /* 0xfffffffc00fc7947 */ /* 0x000fc0000383ffff */
[----:B------:R-:W-:-:S00]  /*0b20*/  NOP ;  /* 0x0000000000007918 */ /* 0x000fc00000000000 */
        /* <DEDUP_REMOVED lines=13> */
.L_x_5:


//--------------------- .nv.shared.reserved.0     --------------------------
	.section	.nv.shared.reserved.0,"aw",@nobits
	.weak		__nv_reservedSMEM_offset_0_alias
	.size		__nv_reservedSMEM_offset_0_alias, 0, 64
	.other		__nv_reservedSMEM_offset_0_alias,@"STO_CUDA_RESERVED_SHARED STV_DEFAULT"
__nv_reservedSMEM_offset_0_alias:
	.zero		0
	.zero		64


//--------------------- .nv.constant0._Z7multMatPiS_S_iii --------------------------
	.section	.nv.constant0._Z7multMatPiS_S_iii,"a",@progbits
	.sectionflags	@""
	.align	4
.nv.constant0._Z7multMatPiS_S_iii:
	.zero		932


//--------------------- SYMBOLS --------------------------

	.type		.nv.reservedSmem.offset0,@object
	.size		.nv.reservedSmem.offset0,0x4
